//
// Generated by NVIDIA NVVM Compiler
//
// Compiler Build ID: CL-36424714
// Cuda compilation tools, release 13.0, V13.0.88
// Based on NVVM 20.0.0
//

.version 9.0
.target sm_100
.address_size 64

	// .globl	_Z14vectorMultiplyPKdS0_Pdi

.visible .entry _Z14vectorMultiplyPKdS0_Pdi(
	.param .u64 .ptr .align 1 _Z14vectorMultiplyPKdS0_Pdi_param_0,
	.param .u64 .ptr .align 1 _Z14vectorMultiplyPKdS0_Pdi_param_1,
	.param .u64 .ptr .align 1 _Z14vectorMultiplyPKdS0_Pdi_param_2,
	.param .u32 _Z14vectorMultiplyPKdS0_Pdi_param_3
)
{
	.reg .pred 	%p<2>;
	.reg .b32 	%r<6>;
	.reg .b64 	%rd<11>;
	.reg .b64 	%fd<4>;

	ld.param.u64 	%rd1, [_Z14vectorMultiplyPKdS0_Pdi_param_0];
	ld.param.u64 	%rd2, [_Z14vectorMultiplyPKdS0_Pdi_param_1];
	ld.param.u64 	%rd3, [_Z14vectorMultiplyPKdS0_Pdi_param_2];
	ld.param.u32 	%r2, [_Z14vectorMultiplyPKdS0_Pdi_param_3];
	mov.u32 	%r3, %ntid.x;
	mov.u32 	%r4, %ctaid.x;
	mov.u32 	%r5, %tid.x;
	mad.lo.s32 	%r1, %r3, %r4, %r5;
	setp.ge.s32 	%p1, %r1, %r2;
	@%p1 bra 	$L__BB0_2;
	cvta.to.global.u64 	%rd4, %rd1;
	cvta.to.global.u64 	%rd5, %rd2;
	cvta.to.global.u64 	%rd6, %rd3;
	mul.wide.s32 	%rd7, %r1, 8;
	add.s64 	%rd8, %rd4, %rd7;
	ld.global.f64 	%fd1, [%rd8];
	add.s64 	%rd9, %rd5, %rd7;
	ld.global.f64 	%fd2, [%rd9];
	mul.f64 	%fd3, %fd1, %fd2;
	add.s64 	%rd10, %rd6, %rd7;
	st.global.f64 	[%rd10], %fd3;
$L__BB0_2:
	ret;

}
	// .globl	_Z12vectorDividePKdS0_Pdi
.visible .entry _Z12vectorDividePKdS0_Pdi(
	.param .u64 .ptr .align 1 _Z12vectorDividePKdS0_Pdi_param_0,
	.param .u64 .ptr .align 1 _Z12vectorDividePKdS0_Pdi_param_1,
	.param .u64 .ptr .align 1 _Z12vectorDividePKdS0_Pdi_param_2,
	.param .u32 _Z12vectorDividePKdS0_Pdi_param_3
)
{
	.reg .pred 	%p<2>;
	.reg .b32 	%r<6>;
	.reg .b64 	%rd<11>;
	.reg .b64 	%fd<4>;

	ld.param.u64 	%rd1, [_Z12vectorDividePKdS0_Pdi_param_0];
	ld.param.u64 	%rd2, [_Z12vectorDividePKdS0_Pdi_param_1];
	ld.param.u64 	%rd3, [_Z12vectorDividePKdS0_Pdi_param_2];
	ld.param.u32 	%r2, [_Z12vectorDividePKdS0_Pdi_param_3];
	mov.u32 	%r3, %ntid.x;
	mov.u32 	%r4, %ctaid.x;
	mov.u32 	%r5, %tid.x;
	mad.lo.s32 	%r1, %r3, %r4, %r5;
	setp.ge.s32 	%p1, %r1, %r2;
	@%p1 bra 	$L__BB1_2;
	cvta.to.global.u64 	%rd4, %rd1;
	cvta.to.global.u64 	%rd5, %rd2;
	cvta.to.global.u64 	%rd6, %rd3;
	mul.wide.s32 	%rd7, %r1, 8;
	add.s64 	%rd8, %rd4, %rd7;
	ld.global.f64 	%fd1, [%rd8];
	add.s64 	%rd9, %rd5, %rd7;
	ld.global.f64 	%fd2, [%rd9];
	div.rn.f64 	%fd3, %fd1, %fd2;
	add.s64 	%rd10, %rd6, %rd7;
	st.global.f64 	[%rd10], %fd3;
$L__BB1_2:
	ret;

}
	// .globl	_Z9vectorAddPKdS0_Pdi
.visible .entry _Z9vectorAddPKdS0_Pdi(
	.param .u64 .ptr .align 1 _Z9vectorAddPKdS0_Pdi_param_0,
	.param .u64 .ptr .align 1 _Z9vectorAddPKdS0_Pdi_param_1,
	.param .u64 .ptr .align 1 _Z9vectorAddPKdS0_Pdi_param_2,
	.param .u32 _Z9vectorAddPKdS0_Pdi_param_3
)
{
	.reg .pred 	%p<2>;
	.reg .b32 	%r<6>;
	.reg .b64 	%rd<11>;
	.reg .b64 	%fd<4>;

	ld.param.u64 	%rd1, [_Z9vectorAddPKdS0_Pdi_param_0];
	ld.param.u64 	%rd2, [_Z9vectorAddPKdS0_Pdi_param_1];
	ld.param.u64 	%rd3, [_Z9vectorAddPKdS0_Pdi_param_2];
	ld.param.u32 	%r2, [_Z9vectorAddPKdS0_Pdi_param_3];
	mov.u32 	%r3, %ntid.x;
	mov.u32 	%r4, %ctaid.x;
	mov.u32 	%r5, %tid.x;
	mad.lo.s32 	%r1, %r3, %r4, %r5;
	setp.ge.s32 	%p1, %r1, %r2;
	@%p1 bra 	$L__BB2_2;
	cvta.to.global.u64 	%rd4, %rd1;
	cvta.to.global.u64 	%rd5, %rd2;
	cvta.to.global.u64 	%rd6, %rd3;
	mul.wide.s32 	%rd7, %r1, 8;
	add.s64 	%rd8, %rd4, %rd7;
	ld.global.f64 	%fd1, [%rd8];
	add.s64 	%rd9, %rd5, %rd7;
	ld.global.f64 	%fd2, [%rd9];
	add.f64 	%fd3, %fd1, %fd2;
	add.s64 	%rd10, %rd6, %rd7;
	st.global.f64 	[%rd10], %fd3;
$L__BB2_2:
	ret;

}
	// .globl	_Z14vectorSubtractPKdS0_Pdi
.visible .entry _Z14vectorSubtractPKdS0_Pdi(
	.param .u64 .ptr .align 1 _Z14vectorSubtractPKdS0_Pdi_param_0,
	.param .u64 .ptr .align 1 _Z14vectorSubtractPKdS0_Pdi_param_1,
	.param .u64 .ptr .align 1 _Z14vectorSubtractPKdS0_Pdi_param_2,
	.param .u32 _Z14vectorSubtractPKdS0_Pdi_param_3
)
{
	.reg .pred 	%p<2>;
	.reg .b32 	%r<6>;
	.reg .b64 	%rd<11>;
	.reg .b64 	%fd<4>;

	ld.param.u64 	%rd1, [_Z14vectorSubtractPKdS0_Pdi_param_0];
	ld.param.u64 	%rd2, [_Z14vectorSubtractPKdS0_Pdi_param_1];
	ld.param.u64 	%rd3, [_Z14vectorSubtractPKdS0_Pdi_param_2];
	ld.param.u32 	%r2, [_Z14vectorSubtractPKdS0_Pdi_param_3];
	mov.u32 	%r3, %ntid.x;
	mov.u32 	%r4, %ctaid.x;
	mov.u32 	%r5, %tid.x;
	mad.lo.s32 	%r1, %r3, %r4, %r5;
	setp.ge.s32 	%p1, %r1, %r2;
	@%p1 bra 	$L__BB3_2;
	cvta.to.global.u64 	%rd4, %rd1;
	cvta.to.global.u64 	%rd5, %rd2;
	cvta.to.global.u64 	%rd6, %rd3;
	mul.wide.s32 	%rd7, %r1, 8;
	add.s64 	%rd8, %rd4, %rd7;
	ld.global.f64 	%fd1, [%rd8];
	add.s64 	%rd9, %rd5, %rd7;
	ld.global.f64 	%fd2, [%rd9];
	sub.f64 	%fd3, %fd1, %fd2;
	add.s64 	%rd10, %rd6, %rd7;
	st.global.f64 	[%rd10], %fd3;
$L__BB3_2:
	ret;

}


// ===== COMPILED SASS (sm_100) =====

	.target	sm_100

	.elftype	@"ET_EXEC"


//--------------------- .note.nv.tkinfo           --------------------------
	.section	.note.nv.tkinfo,"",@"SHT_NOTE"
	.sectionflags	@"SHF_NOTE_NV_TKINFO"
	.tkinfo
        /*0018*/ 	.word	0x00000002
        /*0030*/ 	.string	""
        /*0030*/ 	.string	"ptxas"
        /*0030*/ 	.string	"Cuda compilation tools, release 13.0, V13.0.88"
        /*0030*/ 	.string	"Build cuda_13.0.r13.0/compiler.36424714_0"
        /*0030*/ 	.string	"-arch sm_100 -m 64 "



//--------------------- .note.nv.cuinfo           --------------------------
	.section	.note.nv.cuinfo,"",@"SHT_NOTE"
	.sectionflags	@"SHF_NOTE_NV_CUINFO"
        /*0018*/ 	.short	0x0002
        /*001a*/ 	.short	0x0064
        /*001c*/ 	.short	0x0082
	.zero		2


//--------------------- .nv.info                  --------------------------
	.section	.nv.info,"",@"SHT_CUDA_INFO"
	.align	4


	//----- nvinfo : EIATTR_REGCOUNT
	.align		4
        /*0000*/ 	.byte	0x04, 0x2f
        /*0002*/ 	.short	(.L_1 - .L_0)
	.align		4
.L_0:
        /*0004*/ 	.word	index@(_Z14vectorMultiplyPKdS0_Pdi)
        /*0008*/ 	.word	0x0000000e


	//----- nvinfo : EIATTR_FRAME_SIZE
	.align		4
.L_1:
        /*000c*/ 	.byte	0x04, 0x11
        /*000e*/ 	.short	(.L_3 - .L_2)
	.align		4
.L_2:
        /*0010*/ 	.word	index@(_Z14vectorMultiplyPKdS0_Pdi)
        /*0014*/ 	.word	0x00000000


	//----- nvinfo : EIATTR_REGCOUNT
	.align		4
.L_3:
        /*0018*/ 	.byte	0x04, 0x2f
        /*001a*/ 	.short	(.L_5 - .L_4)
	.align		4
.L_4:
        /*001c*/ 	.word	index@(_Z12vectorDividePKdS0_Pdi)
        /*0020*/ 	.word	0x00000019


	//----- nvinfo : EIATTR_FRAME_SIZE
	.align		4
.L_5:
        /*0024*/ 	.byte	0x04, 0x11
        /*0026*/ 	.short	(.L_7 - .L_6)
	.align		4
.L_6:
        /*0028*/ 	.word	index@($__internal_0_$__cuda_sm20_div_rn_f64_full)
        /*002c*/ 	.word	0x00000000


	//----- nvinfo : EIATTR_FRAME_SIZE
	.align		4
.L_7:
        /*0030*/ 	.byte	0x04, 0x11
        /*0032*/ 	.short	(.L_9 - .L_8)
	.align		4
.L_8:
        /*0034*/ 	.word	index@(_Z12vectorDividePKdS0_Pdi)
        /*0038*/ 	.word	0x00000000


	//----- nvinfo : EIATTR_REGCOUNT
	.align		4
.L_9:
        /*003c*/ 	.byte	0x04, 0x2f
        /*003e*/ 	.short	(.L_11 - .L_10)
	.align		4
.L_10:
        /*0040*/ 	.word	index@(_Z9vectorAddPKdS0_Pdi)
        /*0044*/ 	.word	0x0000000e


	//----- nvinfo : EIATTR_FRAME_SIZE
	.align		4
.L_11:
        /*0048*/ 	.byte	0x04, 0x11
        /*004a*/ 	.short	(.L_13 - .L_12)
	.align		4
.L_12:
        /*004c*/ 	.word	index@(_Z9vectorAddPKdS0_Pdi)
        /*0050*/ 	.word	0x00000000


	//----- nvinfo : EIATTR_REGCOUNT
	.align		4
.L_13:
        /*0054*/ 	.byte	0x04, 0x2f
        /*0056*/ 	.short	(.L_15 - .L_14)
	.align		4
.L_14:
        /*0058*/ 	.word	index@(_Z14vectorSubtractPKdS0_Pdi)
        /*005c*/ 	.word	0x0000000e


	//----- nvinfo : EIATTR_FRAME_SIZE
	.align		4
.L_15:
        /*0060*/ 	.byte	0x04, 0x11
        /*0062*/ 	.short	(.L_17 - .L_16)
	.align		4
.L_16:
        /*0064*/ 	.word	index@(_Z14vectorSubtractPKdS0_Pdi)
        /*0068*/ 	.word	0x00000000


	//----- nvinfo : EIATTR_MIN_STACK_SIZE
	.align		4
.L_17:
        /*006c*/ 	.byte	0x04, 0x12
        /*006e*/ 	.short	(.L_19 - .L_18)
	.align		4
.L_18:
        /*0070*/ 	.word	index@(_Z14vectorSubtractPKdS0_Pdi)
        /*0074*/ 	.word	0x00000000


	//----- nvinfo : EIATTR_MIN_STACK_SIZE
	.align		4
.L_19:
        /*0078*/ 	.byte	0x04, 0x12
        /*007a*/ 	.short	(.L_21 - .L_20)
	.align		4
.L_20:
        /*007c*/ 	.word	index@(_Z9vectorAddPKdS0_Pdi)
        /*0080*/ 	.word	0x00000000


	//----- nvinfo : EIATTR_MIN_STACK_SIZE
	.align		4
.L_21:
        /*0084*/ 	.byte	0x04, 0x12
        /*0086*/ 	.short	(.L_23 - .L_22)
	.align		4
.L_22:
        /*0088*/ 	.word	index@(_Z12vectorDividePKdS0_Pdi)
        /*008c*/ 	.word	0x00000000


	//----- nvinfo : EIATTR_MIN_STACK_SIZE
	.align		4
.L_23:
        /*0090*/ 	.byte	0x04, 0x12
        /*0092*/ 	.short	(.L_25 - .L_24)
	.align		4
.L_24:
        /*0094*/ 	.word	index@(_Z14vectorMultiplyPKdS0_Pdi)
        /*0098*/ 	.word	0x00000000
.L_25:


//--------------------- .nv.compat                --------------------------
	.section	.nv.compat,"",@"SHT_CUDA_COMPAT_INFO"
	.align	4
        /*0000*/ 	.byte	0x02, 0x09, 0x00, 0x00, 0x02, 0x02, 0x01, 0x00, 0x02, 0x05, 0x05, 0x00, 0x03, 0x07, 0x01, 0x01
        /*0010*/ 	.byte	0x02, 0x03, 0x00, 0x00, 0x02, 0x06, 0x01, 0x00, 0x04, 0x0b, 0x08, 0x00, 0x01, 0x00, 0x00, 0x00
        /*0020*/ 	.byte	0x00, 0x00, 0x00, 0x00


//--------------------- .nv.info._Z14vectorSubtractPKdS0_Pdi --------------------------
	.section	.nv.info._Z14vectorSubtractPKdS0_Pdi,"",@"SHT_CUDA_INFO"
	.sectionflags	@""
	.align	4


	//----- nvinfo : EIATTR_CUDA_API_VERSION
	.align		4
        /*0000*/ 	.byte	0x04, 0x37
        /*0002*/ 	.short	(.L_27 - .L_26)
.L_26:
        /*0004*/ 	.word	0x00000082


	//----- nvinfo : EIATTR_KPARAM_INFO
	.align		4
.L_27:
        /*0008*/ 	.byte	0x04, 0x17
        /*000a*/ 	.short	(.L_29 - .L_28)
.L_28:
        /*000c*/ 	.word	0x00000000
        /*0010*/ 	.short	0x0003
        /*0012*/ 	.short	0x0018
        /*0014*/ 	.byte	0x00, 0xf0, 0x11, 0x00


	//----- nvinfo : EIATTR_KPARAM_INFO
	.align		4
.L_29:
        /*0018*/ 	.byte	0x04, 0x17
        /*001a*/ 	.short	(.L_31 - .L_30)
.L_30:
        /*001c*/ 	.word	0x00000000
        /*0020*/ 	.short	0x0002
        /*0022*/ 	.short	0x0010
        /*0024*/ 	.byte	0x00, 0xf5, 0x21, 0x00


	//----- nvinfo : EIATTR_KPARAM_INFO
	.align		4
.L_31:
        /*0028*/ 	.byte	0x04, 0x17
        /*002a*/ 	.short	(.L_33 - .L_32)
.L_32:
        /*002c*/ 	.word	0x00000000
        /*0030*/ 	.short	0x0001
        /*0032*/ 	.short	0x0008
        /*0034*/ 	.byte	0x00, 0xf5, 0x21, 0x00


	//----- nvinfo : EIATTR_KPARAM_INFO
	.align		4
.L_33:
        /*0038*/ 	.byte	0x04, 0x17
        /*003a*/ 	.short	(.L_35 - .L_34)
.L_34:
        /*003c*/ 	.word	0x00000000
        /*0040*/ 	.short	0x0000
        /*0042*/ 	.short	0x0000
        /*0044*/ 	.byte	0x00, 0xf5, 0x21, 0x00


	//----- nvinfo : EIATTR_SPARSE_MMA_MASK
	.align		4
.L_35:
        /*0048*/ 	.byte	0x03, 0x50
        /*004a*/ 	.short	0x0000


	//----- nvinfo : EIATTR_MAXREG_COUNT
	.align		4
        /*004c*/ 	.byte	0x03, 0x1b
        /*004e*/ 	.short	0x00ff


	//----- nvinfo : EIATTR_MERCURY_ISA_VERSION
	.align		4
        /*0050*/ 	.byte	0x03, 0x5f
        /*0052*/ 	.short	0x0101


	//----- nvinfo : EIATTR_VRC_CTA_INIT_COUNT
	.align		4
        /*0054*/ 	.byte	0x02, 0x4a
	.zero		1
	.zero		1


	//----- nvinfo : EIATTR_EXIT_INSTR_OFFSETS
	.align		4
        /*0058*/ 	.byte	0x04, 0x1c
        /*005a*/ 	.short	(.L_37 - .L_36)


	//   ....[0]....
.L_36:
        /*005c*/ 	.word	0x00000070


	//   ....[1]....
        /*0060*/ 	.word	0x00000130


	//----- nvinfo : EIATTR_CBANK_PARAM_SIZE
	.align		4
.L_37:
        /*0064*/ 	.byte	0x03, 0x19
        /*0066*/ 	.short	0x001c


	//----- nvinfo : EIATTR_PARAM_CBANK
	.align		4
        /*0068*/ 	.byte	0x04, 0x0a
        /*006a*/ 	.short	(.L_39 - .L_38)
	.align		4
.L_38:
        /*006c*/ 	.word	index@(.nv.constant0._Z14vectorSubtractPKdS0_Pdi)
        /*0070*/ 	.short	0x0380
        /*0072*/ 	.short	0x001c


	//----- nvinfo : EIATTR_SW_WAR
	.align		4
.L_39:
        /*0074*/ 	.byte	0x04, 0x36
        /*0076*/ 	.short	(.L_41 - .L_40)
.L_40:
        /*0078*/ 	.word	0x00000008
.L_41:


//--------------------- .nv.info._Z9vectorAddPKdS0_Pdi --------------------------
	.section	.nv.info._Z9vectorAddPKdS0_Pdi,"",@"SHT_CUDA_INFO"
	.sectionflags	@""
	.align	4


	//----- nvinfo : EIATTR_CUDA_API_VERSION
	.align		4
        /*0000*/ 	.byte	0x04, 0x37
        /*0002*/ 	.short	(.L_43 - .L_42)
.L_42:
        /*0004*/ 	.word	0x00000082


	//----- nvinfo : EIATTR_KPARAM_INFO
	.align		4
.L_43:
        /*0008*/ 	.byte	0x04, 0x17
        /*000a*/ 	.short	(.L_45 - .L_44)
.L_44:
        /*000c*/ 	.word	0x00000000
        /*0010*/ 	.short	0x0003
        /*0012*/ 	.short	0x0018
        /*0014*/ 	.byte	0x00, 0xf0, 0x11, 0x00


	//----- nvinfo : EIATTR_KPARAM_INFO
	.align		4
.L_45:
        /*0018*/ 	.byte	0x04, 0x17
        /*001a*/ 	.short	(.L_47 - .L_46)
.L_46:
        /*001c*/ 	.word	0x00000000
        /*0020*/ 	.short	0x0002
        /*0022*/ 	.short	0x0010
        /*0024*/ 	.byte	0x00, 0xf5, 0x21, 0x00


	//----- nvinfo : EIATTR_KPARAM_INFO
	.align		4
.L_47:
        /*0028*/ 	.byte	0x04, 0x17
        /*002a*/ 	.short	(.L_49 - .L_48)
.L_48:
        /*002c*/ 	.word	0x00000000
        /*0030*/ 	.short	0x0001
        /*0032*/ 	.short	0x0008
        /*0034*/ 	.byte	0x00, 0xf5, 0x21, 0x00


	//----- nvinfo : EIATTR_KPARAM_INFO
	.align		4
.L_49:
        /*0038*/ 	.byte	0x04, 0x17
        /*003a*/ 	.short	(.L_51 - .L_50)
.L_50:
        /*003c*/ 	.word	0x00000000
        /*0040*/ 	.short	0x0000
        /*0042*/ 	.short	0x0000
        /*0044*/ 	.byte	0x00, 0xf5, 0x21, 0x00


	//----- nvinfo : EIATTR_SPARSE_MMA_MASK
	.align		4
.L_51:
        /*0048*/ 	.byte	0x03, 0x50
        /*004a*/ 	.short	0x0000


	//----- nvinfo : EIATTR_MAXREG_COUNT
	.align		4
        /*004c*/ 	.byte	0x03, 0x1b
        /*004e*/ 	.short	0x00ff


	//----- nvinfo : EIATTR_MERCURY_ISA_VERSION
	.align		4
        /*0050*/ 	.byte	0x03, 0x5f
        /*0052*/ 	.short	0x0101


	//----- nvinfo : EIATTR_VRC_CTA_INIT_COUNT
	.align		4
        /*0054*/ 	.byte	0x02, 0x4a
	.zero		1
	.zero		1


	//----- nvinfo : EIATTR_EXIT_INSTR_OFFSETS
	.align		4
        /*0058*/ 	.byte	0x04, 0x1c
        /*005a*/ 	.short	(.L_53 - .L_52)


	//   ....[0]....
.L_52:
        /*005c*/ 	.word	0x00000070


	//   ....[1]....
        /*0060*/ 	.word	0x00000130


	//----- nvinfo : EIATTR_CBANK_PARAM_SIZE
	.align		4
.L_53:
        /*0064*/ 	.byte	0x03, 0x19
        /*0066*/ 	.short	0x001c


	//----- nvinfo : EIATTR_PARAM_CBANK
	.align		4
        /*0068*/ 	.byte	0x04, 0x0a
        /*006a*/ 	.short	(.L_55 - .L_54)
	.align		4
.L_54:
        /*006c*/ 	.word	index@(.nv.constant0._Z9vectorAddPKdS0_Pdi)
        /*0070*/ 	.short	0x0380
        /*0072*/ 	.short	0x001c


	//----- nvinfo : EIATTR_SW_WAR
	.align		4
.L_55:
        /*0074*/ 	.byte	0x04, 0x36
        /*0076*/ 	.short	(.L_57 - .L_56)
.L_56:
        /*0078*/ 	.word	0x00000008
.L_57:


//--------------------- .nv.info._Z12vectorDividePKdS0_Pdi --------------------------
	.section	.nv.info._Z12vectorDividePKdS0_Pdi,"",@"SHT_CUDA_INFO"
	.sectionflags	@""
	.align	4


	//----- nvinfo : EIATTR_CUDA_API_VERSION
	.align		4
        /*0000*/ 	.byte	0x04, 0x37
        /*0002*/ 	.short	(.L_59 - .L_58)
.L_58:
        /*0004*/ 	.word	0x00000082


	//----- nvinfo : EIATTR_KPARAM_INFO
	.align		4
.L_59:
        /*0008*/ 	.byte	0x04, 0x17
        /*000a*/ 	.short	(.L_61 - .L_60)
.L_60:
        /*000c*/ 	.word	0x00000000
        /*0010*/ 	.short	0x0003
        /*0012*/ 	.short	0x0018
        /*0014*/ 	.byte	0x00, 0xf0, 0x11, 0x00


	//----- nvinfo : EIATTR_KPARAM_INFO
	.align		4
.L_61:
        /*0018*/ 	.byte	0x04, 0x17
        /*001a*/ 	.short	(.L_63 - .L_62)
.L_62:
        /*001c*/ 	.word	0x00000000
        /*0020*/ 	.short	0x0002
        /*0022*/ 	.short	0x0010
        /*0024*/ 	.byte	0x00, 0xf5, 0x21, 0x00


	//----- nvinfo : EIATTR_KPARAM_INFO
	.align		4
.L_63:
        /*0028*/ 	.byte	0x04, 0x17
        /*002a*/ 	.short	(.L_65 - .L_64)
.L_64:
        /*002c*/ 	.word	0x00000000
        /*0030*/ 	.short	0x0001
        /*0032*/ 	.short	0x0008
        /*0034*/ 	.byte	0x00, 0xf5, 0x21, 0x00


	//----- nvinfo : EIATTR_KPARAM_INFO
	.align		4
.L_65:
        /*0038*/ 	.byte	0x04, 0x17
        /*003a*/ 	.short	(.L_67 - .L_66)
.L_66:
        /*003c*/ 	.word	0x00000000
        /*0040*/ 	.short	0x0000
        /*0042*/ 	.short	0x0000
        /*0044*/ 	.byte	0x00, 0xf5, 0x21, 0x00


	//----- nvinfo : EIATTR_SPARSE_MMA_MASK
	.align		4
.L_67:
        /*0048*/ 	.byte	0x03, 0x50
        /*004a*/ 	.short	0x0000


	//----- nvinfo : EIATTR_MAXREG_COUNT
	.align		4
        /*004c*/ 	.byte	0x03, 0x1b
        /*004e*/ 	.short	0x00ff


	//----- nvinfo : EIATTR_MERCURY_ISA_VERSION
	.align		4
        /*0050*/ 	.byte	0x03, 0x5f
        /*0052*/ 	.short	0x0101


	//----- nvinfo : EIATTR_VRC_CTA_INIT_COUNT
	.align		4
        /*0054*/ 	.byte	0x02, 0x4a
	.zero		1
	.zero		1


	//----- nvinfo : EIATTR_EXIT_INSTR_OFFSETS
	.align		4
        /*0058*/ 	.byte	0x04, 0x1c
        /*005a*/ 	.short	(.L_69 - .L_68)


	//   ....[0]....
.L_68:
        /*005c*/ 	.word	0x00000070


	//   ....[1]....
        /*0060*/ 	.word	0x00000240


	//----- nvinfo : EIATTR_CRS_STACK_SIZE
	.align		4
.L_69:
        /*0064*/ 	.byte	0x04, 0x1e
        /*0066*/ 	.short	(.L_71 - .L_70)
.L_70:
        /*0068*/ 	.word	0x00000000


	//----- nvinfo : EIATTR_CBANK_PARAM_SIZE
	.align		4
.L_71:
        /*006c*/ 	.byte	0x03, 0x19
        /*006e*/ 	.short	0x001c


	//----- nvinfo : EIATTR_PARAM_CBANK
	.align		4
        /*0070*/ 	.byte	0x04, 0x0a
        /*0072*/ 	.short	(.L_73 - .L_72)
	.align		4
.L_72:
        /*0074*/ 	.word	index@(.nv.constant0._Z12vectorDividePKdS0_Pdi)
        /*0078*/ 	.short	0x0380
        /*007a*/ 	.short	0x001c


	//----- nvinfo : EIATTR_SW_WAR
	.align		4
.L_73:
        /*007c*/ 	.byte	0x04, 0x36
        /*007e*/ 	.short	(.L_75 - .L_74)
.L_74:
        /*0080*/ 	.word	0x00000008
.L_75:


//--------------------- .nv.info._Z14vectorMultiplyPKdS0_Pdi --------------------------
	.section	.nv.info._Z14vectorMultiplyPKdS0_Pdi,"",@"SHT_CUDA_INFO"
	.sectionflags	@""
	.align	4


	//----- nvinfo : EIATTR_CUDA_API_VERSION
	.align		4
        /*0000*/ 	.byte	0x04, 0x37
        /*0002*/ 	.short	(.L_77 - .L_76)
.L_76:
        /*0004*/ 	.word	0x00000082


	//----- nvinfo : EIATTR_KPARAM_INFO
	.align		4
.L_77:
        /*0008*/ 	.byte	0x04, 0x17
        /*000a*/ 	.short	(.L_79 - .L_78)
.L_78:
        /*000c*/ 	.word	0x00000000
        /*0010*/ 	.short	0x0003
        /*0012*/ 	.short	0x0018
        /*0014*/ 	.byte	0x00, 0xf0, 0x11, 0x00


	//----- nvinfo : EIATTR_KPARAM_INFO
	.align		4
.L_79:
        /*0018*/ 	.byte	0x04, 0x17
        /*001a*/ 	.short	(.L_81 - .L_80)
.L_80:
        /*001c*/ 	.word	0x00000000
        /*0020*/ 	.short	0x0002
        /*0022*/ 	.short	0x0010
        /*0024*/ 	.byte	0x00, 0xf5, 0x21, 0x00


	//----- nvinfo : EIATTR_KPARAM_INFO
	.align		4
.L_81:
        /*0028*/ 	.byte	0x04, 0x17
        /*002a*/ 	.short	(.L_83 - .L_82)
.L_82:
        /*002c*/ 	.word	0x00000000
        /*0030*/ 	.short	0x0001
        /*0032*/ 	.short	0x0008
        /*0034*/ 	.byte	0x00, 0xf5, 0x21, 0x00


	//----- nvinfo : EIATTR_KPARAM_INFO
	.align		4
.L_83:
        /*0038*/ 	.byte	0x04, 0x17
        /*003a*/ 	.short	(.L_85 - .L_84)
.L_84:
        /*003c*/ 	.word	0x00000000
        /*0040*/ 	.short	0x0000
        /*0042*/ 	.short	0x0000
        /*0044*/ 	.byte	0x00, 0xf5, 0x21, 0x00


	//----- nvinfo : EIATTR_SPARSE_MMA_MASK
	.align		4
.L_85:
        /*0048*/ 	.byte	0x03, 0x50
        /*004a*/ 	.short	0x0000


	//----- nvinfo : EIATTR_MAXREG_COUNT
	.align		4
        /*004c*/ 	.byte	0x03, 0x1b
        /*004e*/ 	.short	0x00ff


	//----- nvinfo : EIATTR_MERCURY_ISA_VERSION
	.align		4
        /*0050*/ 	.byte	0x03, 0x5f
        /*0052*/ 	.short	0x0101


	//----- nvinfo : EIATTR_VRC_CTA_INIT_COUNT
	.align		4
        /*0054*/ 	.byte	0x02, 0x4a
	.zero		1
	.zero		1


	//----- nvinfo : EIATTR_EXIT_INSTR_OFFSETS
	.align		4
        /*0058*/ 	.byte	0x04, 0x1c
        /*005a*/ 	.short	(.L_87 - .L_86)


	//   ....[0]....
.L_86:
        /*005c*/ 	.word	0x00000070


	//   ....[1]....
        /*0060*/ 	.word	0x00000130


	//----- nvinfo : EIATTR_CBANK_PARAM_SIZE
	.align		4
.L_87:
        /*0064*/ 	.byte	0x03, 0x19
        /*0066*/ 	.short	0x001c


	//----- nvinfo : EIATTR_PARAM_CBANK
	.align		4
        /*0068*/ 	.byte	0x04, 0x0a
        /*006a*/ 	.short	(.L_89 - .L_88)
	.align		4
.L_88:
        /*006c*/ 	.word	index@(.nv.constant0._Z14vectorMultiplyPKdS0_Pdi)
        /*0070*/ 	.short	0x0380
        /*0072*/ 	.short	0x001c


	//----- nvinfo : EIATTR_SW_WAR
	.align		4
.L_89:
        /*0074*/ 	.byte	0x04, 0x36
        /*0076*/ 	.short	(.L_91 - .L_90)
.L_90:
        /*0078*/ 	.word	0x00000008
.L_91:


//--------------------- .nv.callgraph             --------------------------
	.section	.nv.callgraph,"",@"SHT_CUDA_CALLGRAPH"
	.align	4
	.sectionentsize	8
	.align		4
        /*0000*/ 	.word	0x00000000
	.align		4
        /*0004*/ 	.word	0xffffffff
	.align		4
        /*0008*/ 	.word	0x00000000
	.align		4
        /*000c*/ 	.word	0xfffffffe
	.align		4
        /*0010*/ 	.word	0x00000000
	.align		4
        /*0014*/ 	.word	0xfffffffd
	.align		4
        /*0018*/ 	.word	0x00000000
	.align		4
        /*001c*/ 	.word	0xfffffffc


//--------------------- .text._Z14vectorSubtractPKdS0_Pdi --------------------------
	.section	.text._Z14vectorSubtractPKdS0_Pdi,"ax",@progbits
	.align	128
        .global         _Z14vectorSubtractPKdS0_Pdi
        .type           _Z14vectorSubtractPKdS0_Pdi,@function
        .size           _Z14vectorSubtractPKdS0_Pdi,(.L_x_12 - _Z14vectorSubtractPKdS0_Pdi)
        .other          _Z14vectorSubtractPKdS0_Pdi,@"STO_CUDA_ENTRY STV_DEFAULT"
_Z14vectorSubtractPKdS0_Pdi:
.text._Z14vectorSubtractPKdS0_Pdi:
[----:B------:R-:W-:Y:S01]  /*0000*/  LDC R1, c[0x0][0x37c] ;  /* 0x0000df00ff017b82 */ /* 0x000fe20000000800 */
[----:B------:R-:W0:Y:S01]  /*0010*/  S2R R11, SR_CTAID.X ;  /* 0x00000000000b7919 */ /* 0x000e220000002500 */
[----:B------:R-:W0:Y:S01]  /*0020*/  LDCU UR4, c[0x0][0x360] ;  /* 0x00006c00ff0477ac */ /* 0x000e220008000800 */
[----:B------:R-:W0:Y:S01]  /*0030*/  S2R R0, SR_TID.X ;  /* 0x0000000000007919 */ /* 0x000e220000002100 */
[----:B------:R-:W1:Y:S01]  /*0040*/  LDCU UR5, c[0x0][0x398] ;  /* 0x00007300ff0577ac */ /* 0x000e620008000800 */
[----:B0-----:R-:W-:-:S05]  /*0050*/  IMAD R11, R11, UR4, R0 ;  /* 0x000000040b0b7c24 */ /* 0x001fca000f8e0200 */
[----:B-1----:R-:W-:-:S13]  /*0060*/  ISETP.GE.AND P0, PT, R11, UR5, PT ;  /* 0x000000050b007c0c */ /* 0x002fda000bf06270 */
[----:B------:R-:W-:Y:S05]  /*0070*/  @P0 EXIT ;  /* 0x000000000000094d */ /* 0x000fea0003800000 */
[----:B------:R-:W0:Y:S01]  /*0080*/  LDC.64 R2, c[0x0][0x380] ;  /* 0x0000e000ff027b82 */ /* 0x000e220000000a00 */
[----:B------:R-:W1:Y:S07]  /*0090*/  LDCU.64 UR4, c[0x0][0x358] ;  /* 0x00006b00ff0477ac */ /* 0x000e6e0008000a00 */
[----:B------:R-:W2:Y:S08]  /*00a0*/  LDC.64 R4, c[0x0][0x388] ;  /* 0x0000e200ff047b82 */ /* 0x000eb00000000a00 */
[----:B------:R-:W3:Y:S01]  /*00b0*/  LDC.64 R8, c[0x0][0x390] ;  /* 0x0000e400ff087b82 */ /* 0x000ee20000000a00 */
[----:B0-----:R-:W-:-:S06]  /*00c0*/  IMAD.WIDE R2, R11, 0x8, R2 ;  /* 0x000000080b027825 */ /* 0x001fcc00078e0202 */
[----:B-1----:R-:W4:Y:S01]  /*00d0*/  LDG.E.64 R2, desc[UR4][R2.64] ;  /* 0x0000000402027981 */ /* 0x002f22000c1e1b00 */
[----:B--2---:R-:W-:-:S06]  /*00e0*/  IMAD.WIDE R4, R11, 0x8, R4 ;  /* 0x000000080b047825 */ /* 0x004fcc00078e0204 */
[----:B------:R-:W4:Y:S01]  /*00f0*/  LDG.E.64 R4, desc[UR4][R4.64] ;  /* 0x0000000404047981 */ /* 0x000f22000c1e1b00 */
[----:B---3--:R-:W-:Y:S01]  /*0100*/  IMAD.WIDE R8, R11, 0x8, R8 ;  /* 0x000000080b087825 */ /* 0x008fe200078e0208 */
[----:B----4-:R-:W-:-:S07]  /*0110*/  DADD R6, R2, -R4 ;  /* 0x0000000002067229 */ /* 0x010fce0000000804 */
[----:B------:R-:W-:Y:S01]  /*0120*/  STG.E.64 desc[UR4][R8.64], R6 ;  /* 0x0000000608007986 */ /* 0x000fe2000c101b04 */
[----:B------:R-:W-:Y:S05]  /*0130*/  EXIT ;  /* 0x000000000000794d */ /* 0x000fea0003800000 */
.L_x_0:
[----:B------:R-:W-:-:S00]  /*0140*/  BRA `(.L_x_0) ;  /* 0xfffffffc00fc7947 */ /* 0x000fc0000383ffff */
[----:B------:R-:W-:-:S00]  /*0150*/  NOP ;  /* 0x0000000000007918 */ /* 0x000fc00000000000 */
        /* <DEDUP_REMOVED lines=10> */
.L_x_12:


//--------------------- .text._Z9vectorAddPKdS0_Pdi --------------------------
	.section	.text._Z9vectorAddPKdS0_Pdi,"ax",@progbits
	.align	128
        .global         _Z9vectorAddPKdS0_Pdi
        .type           _Z9vectorAddPKdS0_Pdi,@function
        .size           _Z9vectorAddPKdS0_Pdi,(.L_x_13 - _Z9vectorAddPKdS0_Pdi)
        .other          _Z9vectorAddPKdS0_Pdi,@"STO_CUDA_ENTRY STV_DEFAULT"
_Z9vectorAddPKdS0_Pdi:
.text._Z9vectorAddPKdS0_Pdi:
        /* <DEDUP_REMOVED lines=17> */
[----:B----4-:R-:W-:-:S07]  /*0110*/  DADD R6, R2, R4 ;  /* 0x0000000002067229 */ /* 0x010fce0000000004 */
[----:B------:R-:W-:Y:S01]  /*0120*/  STG.E.64 desc[UR4][R8.64], R6 ;  /* 0x0000000608007986 */ /* 0x000fe2000c101b04 */
[----:B------:R-:W-:Y:S05]  /*0130*/  EXIT ;  /* 0x000000000000794d */ /* 0x000fea0003800000 */
.L_x_1:
        /* <DEDUP_REMOVED lines=12> */
.L_x_13:


//--------------------- .text._Z12vectorDividePKdS0_Pdi --------------------------
	.section	.text._Z12vectorDividePKdS0_Pdi,"ax",@progbits
	.align	128
        .global         _Z12vectorDividePKdS0_Pdi
        .type           _Z12vectorDividePKdS0_Pdi,@function
        .size           _Z12vectorDividePKdS0_Pdi,(.L_x_11 - _Z12vectorDividePKdS0_Pdi)
        .other          _Z12vectorDividePKdS0_Pdi,@"STO_CUDA_ENTRY STV_DEFAULT"
_Z12vectorDividePKdS0_Pdi:
.text._Z12vectorDividePKdS0_Pdi:
        /* <DEDUP_REMOVED lines=10> */
[----:B------:R-:W2:Y:S01]  /*00a0*/  LDC.64 R6, c[0x0][0x380] ;  /* 0x0000e000ff067b82 */ /* 0x000ea20000000a00 */
[----:B0-----:R-:W-:-:S06]  /*00b0*/  IMAD.WIDE R4, R0, 0x8, R4 ;  /* 0x0000000800047825 */ /* 0x001fcc00078e0204 */
[----:B-1----:R-:W3:Y:S01]  /*00c0*/  LDG.E.64 R4, desc[UR4][R4.64] ;  /* 0x0000000404047981 */ /* 0x002ee2000c1e1b00 */
[----:B--2---:R-:W-:-:S06]  /*00d0*/  IMAD.WIDE R6, R0, 0x8, R6 ;  /* 0x0000000800067825 */ /* 0x004fcc00078e0206 */
[----:B------:R-:W2:Y:S01]  /*00e0*/  LDG.E.64 R6, desc[UR4][R6.64] ;  /* 0x0000000406067981 */ /* 0x000ea2000c1e1b00 */
[----:B------:R-:W-:Y:S01]  /*00f0*/  IMAD.MOV.U32 R2, RZ, RZ, 0x1 ;  /* 0x00000001ff027424 */ /* 0x000fe200078e00ff */
[----:B------:R-:W-:Y:S01]  /*0100*/  BSSY.RECONVERGENT B0, `(.L_x_2) ;  /* 0x0000010000007945 */ /* 0x000fe20003800200 */
[----:B---3--:R-:W0:Y:S01]  /*0110*/  MUFU.RCP64H R3, R5 ;  /* 0x0000000500037308 */ /* 0x008e220000001800 */
[----:B--2---:R-:W-:-:S03]  /*0120*/  FSETP.GEU.AND P1, PT, |R7|, 6.5827683646048100446e-37, PT ;  /* 0x036000000700780b */ /* 0x004fc60003f2e200 */
[----:B0-----:R-:W-:-:S08]  /*0130*/  DFMA R8, -R4, R2, 1 ;  /* 0x3ff000000408742b */ /* 0x001fd00000000102 */
[----:B------:R-:W-:-:S08]  /*0140*/  DFMA R8, R8, R8, R8 ;  /* 0x000000080808722b */ /* 0x000fd00000000008 */
[----:B------:R-:W-:-:S08]  /*0150*/  DFMA R8, R2, R8, R2 ;  /* 0x000000080208722b */ /* 0x000fd00000000002 */
[----:B------:R-:W-:-:S08]  /*0160*/  DFMA R2, -R4, R8, 1 ;  /* 0x3ff000000402742b */ /* 0x000fd00000000108 */
[----:B------:R-:W-:-:S08]  /*0170*/  DFMA R2, R8, R2, R8 ;  /* 0x000000020802722b */ /* 0x000fd00000000008 */
[----:B------:R-:W-:-:S08]  /*0180*/  DMUL R8, R6, R2 ;  /* 0x0000000206087228 */ /* 0x000fd00000000000 */
[----:B------:R-:W-:-:S08]  /*0190*/  DFMA R10, -R4, R8, R6 ;  /* 0x00000008040a722b */ /* 0x000fd00000000106 */
[----:B------:R-:W-:-:S10]  /*01a0*/  DFMA R2, R2, R10, R8 ;  /* 0x0000000a0202722b */ /* 0x000fd40000000008 */
[----:B------:R-:W-:-:S05]  /*01b0*/  FFMA R8, RZ, R5, R3 ;  /* 0x00000005ff087223 */ /* 0x000fca0000000003 */
[----:B------:R-:W-:-:S13]  /*01c0*/  FSETP.GT.AND P0, PT, |R8|, 1.469367938527859385e-39, PT ;  /* 0x001000000800780b */ /* 0x000fda0003f04200 */
[----:B------:R-:W-:Y:S05]  /*01d0*/  @P0 BRA P1, `(.L_x_3) ;  /* 0x0000000000080947 */ /* 0x000fea0000800000 */
[----:B------:R-:W-:-:S07]  /*01e0*/  MOV R10, 0x200 ;  /* 0x00000200000a7802 */ /* 0x000fce0000000f00 */
[----:B------:R-:W-:Y:S05]  /*01f0*/  CALL.REL.NOINC `($__internal_0_$__cuda_sm20_div_rn_f64_full) ;  /* 0x0000000000147944 */ /* 0x000fea0003c00000 */
.L_x_3:
[----:B------:R-:W-:Y:S05]  /*0200*/  BSYNC.RECONVERGENT B0 ;  /* 0x0000000000007941 */ /* 0x000fea0003800200 */
.L_x_2:
[----:B------:R-:W0:Y:S02]  /*0210*/  LDC.64 R4, c[0x0][0x390] ;  /* 0x0000e400ff047b82 */ /* 0x000e240000000a00 */
[----:B0-----:R-:W-:-:S05]  /*0220*/  IMAD.WIDE R4, R0, 0x8, R4 ;  /* 0x0000000800047825 */ /* 0x001fca00078e0204 */
[----:B------:R-:W-:Y:S01]  /*0230*/  STG.E.64 desc[UR4][R4.64], R2 ;  /* 0x0000000204007986 */ /* 0x000fe2000c101b04 */
[----:B------:R-:W-:Y:S05]  /*0240*/  EXIT ;  /* 0x000000000000794d */ /* 0x000fea0003800000 */
        .weak           $__internal_0_$__cuda_sm20_div_rn_f64_full
        .type           $__internal_0_$__cuda_sm20_div_rn_f64_full,@function
        .size           $__internal_0_$__cuda_sm20_div_rn_f64_full,(.L_x_11 - $__internal_0_$__cuda_sm20_div_rn_f64_full)
$__internal_0_$__cuda_sm20_div_rn_f64_full:
[C---:B------:R-:W-:Y:S01]  /*0250*/  FSETP.GEU.AND P0, PT, |R5|.reuse, 1.469367938527859385e-39, PT ;  /* 0x001000000500780b */ /* 0x040fe20003f0e200 */
[----:B------:R-:W-:Y:S01]  /*0260*/  IMAD.MOV.U32 R16, RZ, RZ, 0x1 ;  /* 0x00000001ff107424 */ /* 0x000fe200078e00ff */
[----:B------:R-:W-:Y:S01]  /*0270*/  LOP3.LUT R2, R5, 0x800fffff, RZ, 0xc0, !PT ;  /* 0x800fffff05027812 */ /* 0x000fe200078ec0ff */
[----:B------:R-:W-:Y:S01]  /*0280*/  BSSY.RECONVERGENT B1, `(.L_x_4) ;  /* 0x0000055000017945 */ /* 0x000fe20003800200 */
[C---:B------:R-:W-:Y:S02]  /*0290*/  FSETP.GEU.AND P2, PT, |R7|.reuse, 1.469367938527859385e-39, PT ;  /* 0x001000000700780b */ /* 0x040fe40003f4e200 */
[----:B------:R-:W-:Y:S01]  /*02a0*/  LOP3.LUT R3, R2, 0x3ff00000, RZ, 0xfc, !PT ;  /* 0x3ff0000002037812 */ /* 0x000fe200078efcff */
[----:B------:R-:W-:Y:S01]  /*02b0*/  IMAD.MOV.U32 R2, RZ, RZ, R4 ;  /* 0x000000ffff027224 */ /* 0x000fe200078e0004 */
[----:B------:R-:W-:Y:S02]  /*02c0*/  LOP3.LUT R11, R7, 0x7ff00000, RZ, 0xc0, !PT ;  /* 0x7ff00000070b7812 */ /* 0x000fe400078ec0ff */
[----:B------:R-:W-:-:S03]  /*02d0*/  LOP3.LUT R14, R5, 0x7ff00000, RZ, 0xc0, !PT ;  /* 0x7ff00000050e7812 */ /* 0x000fc600078ec0ff */
[----:B------:R-:W-:Y:S01]  /*02e0*/  @!P0 DMUL R2, R4, 8.98846567431157953865e+307 ;  /* 0x7fe0000004028828 */ /* 0x000fe20000000000 */
[----:B------:R-:W-:-:S03]  /*02f0*/  ISETP.GE.U32.AND P1, PT, R11, R14, PT ;  /* 0x0000000e0b00720c */ /* 0x000fc60003f26070 */
[----:B------:R-:W-:Y:S01]  /*0300*/  @!P2 LOP3.LUT R12, R5, 0x7ff00000, RZ, 0xc0, !PT ;  /* 0x7ff00000050ca812 */ /* 0x000fe200078ec0ff */
[----:B------:R-:W-:Y:S01]  /*0310*/  @!P2 IMAD.MOV.U32 R18, RZ, RZ, RZ ;  /* 0x000000ffff12a224 */ /* 0x000fe200078e00ff */
[----:B------:R-:W0:Y:S02]  /*0320*/  MUFU.RCP64H R17, R3 ;  /* 0x0000000300117308 */ /* 0x000e240000001800 */
[----:B------:R-:W-:Y:S01]  /*0330*/  @!P2 ISETP.GE.U32.AND P3, PT, R11, R12, PT ;  /* 0x0000000c0b00a20c */ /* 0x000fe20003f66070 */
[----:B------:R-:W-:-:S05]  /*0340*/  IMAD.MOV.U32 R12, RZ, RZ, 0x1ca00000 ;  /* 0x1ca00000ff0c7424 */ /* 0x000fca00078e00ff */
[----:B------:R-:W-:-:S04]  /*0350*/  @!P2 SEL R13, R12, 0x63400000, !P3 ;  /* 0x634000000c0da807 */ /* 0x000fc80005800000 */
[----:B------:R-:W-:-:S04]  /*0360*/  @!P2 LOP3.LUT R13, R13, 0x80000000, R7, 0xf8, !PT ;  /* 0x800000000d0da812 */ /* 0x000fc800078ef807 */
[----:B------:R-:W-:Y:S01]  /*0370*/  @!P2 LOP3.LUT R19, R13, 0x100000, RZ, 0xfc, !PT ;  /* 0x001000000d13a812 */ /* 0x000fe200078efcff */
[----:B0-----:R-:W-:-:S08]  /*0380*/  DFMA R8, R16, -R2, 1 ;  /* 0x3ff000001008742b */ /* 0x001fd00000000802 */
[----:B------:R-:W-:-:S08]  /*0390*/  DFMA R8, R8, R8, R8 ;  /* 0x000000080808722b */ /* 0x000fd00000000008 */
[----:B------:R-:W-:Y:S01]  /*03a0*/  DFMA R16, R16, R8, R16 ;  /* 0x000000081010722b */ /* 0x000fe20000000010 */
[----:B------:R-:W-:Y:S01]  /*03b0*/  SEL R9, R12, 0x63400000, !P1 ;  /* 0x634000000c097807 */ /* 0x000fe20004800000 */
[----:B------:R-:W-:-:S03]  /*03c0*/  IMAD.MOV.U32 R8, RZ, RZ, R6 ;  /* 0x000000ffff087224 */ /* 0x000fc600078e0006 */
[----:B------:R-:W-:-:S03]  /*03d0*/  LOP3.LUT R9, R9, 0x800fffff, R7, 0xf8, !PT ;  /* 0x800fffff09097812 */ /* 0x000fc600078ef807 */
[----:B------:R-:W-:-:S03]  /*03e0*/  DFMA R20, R16, -R2, 1 ;  /* 0x3ff000001014742b */ /* 0x000fc60000000802 */
[----:B------:R-:W-:-:S05]  /*03f0*/  @!P2 DFMA R8, R8, 2, -R18 ;  /* 0x400000000808a82b */ /* 0x000fca0000000812 */
[----:B------:R-:W-:Y:S01]  /*0400*/  DFMA R16, R16, R20, R16 ;  /* 0x000000141010722b */ /* 0x000fe20000000010 */
[----:B------:R-:W-:Y:S02]  /*0410*/  IMAD.MOV.U32 R21, RZ, RZ, R11 ;  /* 0x000000ffff157224 */ /* 0x000fe400078e000b */
[----:B------:R-:W-:Y:S01]  /*0420*/  IMAD.MOV.U32 R20, RZ, RZ, R14 ;  /* 0x000000ffff147224 */ /* 0x000fe200078e000e */
[----:B------:R-:W-:Y:S02]  /*0430*/  @!P0 LOP3.LUT R20, R3, 0x7ff00000, RZ, 0xc0, !PT ;  /* 0x7ff0000003148812 */ /* 0x000fe400078ec0ff */
[----:B------:R-:W-:Y:S02]  /*0440*/  @!P2 LOP3.LUT R21, R9, 0x7ff00000, RZ, 0xc0, !PT ;  /* 0x7ff000000915a812 */ /* 0x000fe400078ec0ff */
[----:B------:R-:W-:Y:S01]  /*0450*/  DMUL R18, R16, R8 ;  /* 0x0000000810127228 */ /* 0x000fe20000000000 */
[----:B------:R-:W-:Y:S02]  /*0460*/  VIADD R22, R20, 0xffffffff ;  /* 0xffffffff14167836 */ /* 0x000fe40000000000 */
[----:B------:R-:W-:-:S05]  /*0470*/  VIADD R13, R21, 0xffffffff ;  /* 0xffffffff150d7836 */ /* 0x000fca0000000000 */
[----:B------:R-:W-:Y:S01]  /*0480*/  DFMA R14, R18, -R2, R8 ;  /* 0x80000002120e722b */ /* 0x000fe20000000008 */
[----:B------:R-:W-:-:S04]  /*0490*/  ISETP.GT.U32.AND P0, PT, R13, 0x7feffffe, PT ;  /* 0x7feffffe0d00780c */ /* 0x000fc80003f04070 */
[----:B------:R-:W-:-:S03]  /*04a0*/  ISETP.GT.U32.OR P0, PT, R22, 0x7feffffe, P0 ;  /* 0x7feffffe1600780c */ /* 0x000fc60000704470 */
[----:B------:R-:W-:-:S10]  /*04b0*/  DFMA R14, R16, R14, R18 ;  /* 0x0000000e100e722b */ /* 0x000fd40000000012 */
[----:B------:R-:W-:Y:S05]  /*04c0*/  @P0 BRA `(.L_x_5) ;  /* 0x00000000006c0947 */ /* 0x000fea0003800000 */
[----:B------:R-:W-:-:S04]  /*04d0*/  LOP3.LUT R16, R5, 0x7ff00000, RZ, 0xc0, !PT ;  /* 0x7ff0000005107812 */ /* 0x000fc800078ec0ff */
[CC--:B------:R-:W-:Y:S02]  /*04e0*/  VIADDMNMX R6, R11.reuse, -R16.reuse, 0xb9600000, !PT ;  /* 0xb96000000b067446 */ /* 0x0c0fe40007800910 */
[----:B------:R-:W-:Y:S02]  /*04f0*/  ISETP.GE.U32.AND P0, PT, R11, R16, PT ;  /* 0x000000100b00720c */ /* 0x000fe40003f06070 */
[----:B------:R-:W-:Y:S02]  /*0500*/  VIMNMX R6, PT, PT, R6, 0x46a00000, PT ;  /* 0x46a0000006067848 */ /* 0x000fe40003fe0100 */
[----:B------:R-:W-:-:S05]  /*0510*/  SEL R11, R12, 0x63400000, !P0 ;  /* 0x634000000c0b7807 */ /* 0x000fca0004000000 */
[----:B------:R-:W-:Y:S02]  /*0520*/  IMAD.IADD R11, R6, 0x1, -R11 ;  /* 0x00000001060b7824 */ /* 0x000fe400078e0a0b */
[----:B------:R-:W-:Y:S02]  /*0530*/  IMAD.MOV.U32 R6, RZ, RZ, RZ ;  /* 0x000000ffff067224 */ /* 0x000fe400078e00ff */
[----:B------:R-:W-:-:S06]  /*0540*/  VIADD R7, R11, 0x7fe00000 ;  /* 0x7fe000000b077836 */ /* 0x000fcc0000000000 */
[----:B------:R-:W-:-:S10]  /*0550*/  DMUL R12, R14, R6 ;  /* 0x000000060e0c7228 */ /* 0x000fd40000000000 */
[----:B------:R-:W-:-:S13]  /*0560*/  FSETP.GTU.AND P0, PT, |R13|, 1.469367938527859385e-39, PT ;  /* 0x001000000d00780b */ /* 0x000fda0003f0c200 */
[----:B------:R-:W-:Y:S05]  /*0570*/  @P0 BRA `(.L_x_6) ;  /* 0x0000000000940947 */ /* 0x000fea0003800000 */
[----:B------:R-:W-:Y:S01]  /*0580*/  DFMA R2, R14, -R2, R8 ;  /* 0x800000020e02722b */ /* 0x000fe20000000008 */
[----:B------:R-:W-:-:S09]  /*0590*/  IMAD.MOV.U32 R6, RZ, RZ, RZ ;  /* 0x000000ffff067224 */ /* 0x000fd200078e00ff */
[C---:B------:R-:W-:Y:S02]  /*05a0*/  FSETP.NEU.AND P0, PT, R3.reuse, RZ, PT ;  /* 0x000000ff0300720b */ /* 0x040fe40003f0d000 */
[----:B------:R-:W-:-:S04]  /*05b0*/  LOP3.LUT R5, R3, 0x80000000, R5, 0x48, !PT ;  /* 0x8000000003057812 */ /* 0x000fc800078e4805 */
[----:B------:R-:W-:-:S07]  /*05c0*/  LOP3.LUT R7, R5, R7, RZ, 0xfc, !PT ;  /* 0x0000000705077212 */ /* 0x000fce00078efcff */
[----:B------:R-:W-:Y:S05]  /*05d0*/  @!P0 BRA `(.L_x_6) ;  /* 0x00000000007c8947 */ /* 0x000fea0003800000 */
[----:B------:R-:W-:Y:S01]  /*05e0*/  IMAD.MOV R3, RZ, RZ, -R11 ;  /* 0x000000ffff037224 */ /* 0x000fe200078e0a0b */
[----:B------:R-:W-:Y:S01]  /*05f0*/  DMUL.RP R6, R14, R6 ;  /* 0x000000060e067228 */ /* 0x000fe20000008000 */
[----:B------:R-:W-:Y:S01]  /*0600*/  IMAD.MOV.U32 R2, RZ, RZ, RZ ;  /* 0x000000ffff027224 */ /* 0x000fe200078e00ff */
[----:B------:R-:W-:-:S05]  /*0610*/  IADD3 R11, PT, PT, -R11, -0x43300000, RZ ;  /* 0xbcd000000b0b7810 */ /* 0x000fca0007ffe1ff */
[----:B------:R-:W-:-:S03]  /*0620*/  DFMA R2, R12, -R2, R14 ;  /* 0x800000020c02722b */ /* 0x000fc6000000000e */
[----:B------:R-:W-:-:S07]  /*0630*/  LOP3.LUT R5, R7, R5, RZ, 0x3c, !PT ;  /* 0x0000000507057212 */ /* 0x000fce00078e3cff */
[----:B------:R-:W-:-:S04]  /*0640*/  FSETP.NEU.AND P0, PT, |R3|, R11, PT ;  /* 0x0000000b0300720b */ /* 0x000fc80003f0d200 */
[----:B------:R-:W-:Y:S02]  /*0650*/  FSEL R12, R6, R12, !P0 ;  /* 0x0000000c060c7208 */ /* 0x000fe40004000000 */
[----:B------:R-:W-:Y:S01]  /*0660*/  FSEL R13, R5, R13, !P0 ;  /* 0x0000000d050d7208 */ /* 0x000fe20004000000 */
[----:B------:R-:W-:Y:S06]  /*0670*/  BRA `(.L_x_6) ;  /* 0x0000000000547947 */ /* 0x000fec0003800000 */
.L_x_5:
[----:B------:R-:W-:-:S14]  /*0680*/  DSETP.NAN.AND P0, PT, R6, R6, PT ;  /* 0x000000060600722a */ /* 0x000fdc0003f08000 */
[----:B------:R-:W-:Y:S05]  /*0690*/  @P0 BRA `(.L_x_7) ;  /* 0x0000000000440947 */ /* 0x000fea0003800000 */
[----:B------:R-:W-:-:S14]  /*06a0*/  DSETP.NAN.AND P0, PT, R4, R4, PT ;  /* 0x000000040400722a */ /* 0x000fdc0003f08000 */
[----:B------:R-:W-:Y:S05]  /*06b0*/  @P0 BRA `(.L_x_8) ;  /* 0x0000000000300947 */ /* 0x000fea0003800000 */
[----:B------:R-:W-:Y:S01]  /*06c0*/  ISETP.NE.AND P0, PT, R21, R20, PT ;  /* 0x000000141500720c */ /* 0x000fe20003f05270 */
[----:B------:R-:W-:Y:S02]  /*06d0*/  IMAD.MOV.U32 R12, RZ, RZ, 0x0 ;  /* 0x00000000ff0c7424 */ /* 0x000fe400078e00ff */
[----:B------:R-:W-:-:S10]  /*06e0*/  IMAD.MOV.U32 R13, RZ, RZ, -0x80000 ;  /* 0xfff80000ff0d7424 */ /* 0x000fd400078e00ff */
[----:B------:R-:W-:Y:S05]  /*06f0*/  @!P0 BRA `(.L_x_6) ;  /* 0x0000000000348947 */ /* 0x000fea0003800000 */
[----:B------:R-:W-:Y:S02]  /*0700*/  ISETP.NE.AND P0, PT, R21, 0x7ff00000, PT ;  /* 0x7ff000001500780c */ /* 0x000fe40003f05270 */
[----:B------:R-:W-:Y:S02]  /*0710*/  LOP3.LUT R13, R7, 0x80000000, R5, 0x48, !PT ;  /* 0x80000000070d7812 */ /* 0x000fe400078e4805 */
[----:B------:R-:W-:-:S13]  /*0720*/  ISETP.EQ.OR P0, PT, R20, RZ, !P0 ;  /* 0x000000ff1400720c */ /* 0x000fda0004702670 */
[----:B------:R-:W-:Y:S01]  /*0730*/  @P0 LOP3.LUT R2, R13, 0x7ff00000, RZ, 0xfc, !PT ;  /* 0x7ff000000d020812 */ /* 0x000fe200078efcff */
[----:B------:R-:W-:Y:S02]  /*0740*/  @!P0 IMAD.MOV.U32 R12, RZ, RZ, RZ ;  /* 0x000000ffff0c8224 */ /* 0x000fe400078e00ff */
[----:B------:R-:W-:Y:S02]  /*0750*/  @P0 IMAD.MOV.U32 R12, RZ, RZ, RZ ;  /* 0x000000ffff0c0224 */ /* 0x000fe400078e00ff */
[----:B------:R-:W-:Y:S01]  /*0760*/  @P0 IMAD.MOV.U32 R13, RZ, RZ, R2 ;  /* 0x000000ffff0d0224 */ /* 0x000fe200078e0002 */
[----:B------:R-:W-:Y:S06]  /*0770*/  BRA `(.L_x_6) ;  /* 0x0000000000147947 */ /* 0x000fec0003800000 */
.L_x_8:
[----:B------:R-:W-:Y:S01]  /*0780*/  LOP3.LUT R13, R5, 0x80000, RZ, 0xfc, !PT ;  /* 0x00080000050d7812 */ /* 0x000fe200078efcff */
[----:B------:R-:W-:Y:S01]  /*0790*/  IMAD.MOV.U32 R12, RZ, RZ, R4 ;  /* 0x000000ffff0c7224 */ /* 0x000fe200078e0004 */
[----:B------:R-:W-:Y:S06]  /*07a0*/  BRA `(.L_x_6) ;  /* 0x0000000000087947 */ /* 0x000fec0003800000 */
.L_x_7:
[----:B------:R-:W-:Y:S01]  /*07b0*/  LOP3.LUT R13, R7, 0x80000, RZ, 0xfc, !PT ;  /* 0x00080000070d7812 */ /* 0x000fe200078efcff */
[----:B------:R-:W-:-:S07]  /*07c0*/  IMAD.MOV.U32 R12, RZ, RZ, R6 ;  /* 0x000000ffff0c7224 */ /* 0x000fce00078e0006 */
.L_x_6:
[----:B------:R-:W-:Y:S05]  /*07d0*/  BSYNC.RECONVERGENT B1 ;  /* 0x0000000000017941 */ /* 0x000fea0003800200 */
.L_x_4:
[----:B------:R-:W-:Y:S02]  /*07e0*/  IMAD.MOV.U32 R11, RZ, RZ, 0x0 ;  /* 0x00000000ff0b7424 */ /* 0x000fe400078e00ff */
[----:B------:R-:W-:Y:S02]  /*07f0*/  IMAD.MOV.U32 R2, RZ, RZ, R12 ;  /* 0x000000ffff027224 */ /* 0x000fe400078e000c */
[----:B------:R-:W-:Y:S01]  /*0800*/  IMAD.MOV.U32 R3, RZ, RZ, R13 ;  /* 0x000000ffff037224 */ /* 0x000fe200078e000d */
[----:B------:R-:W-:Y:S06]  /*0810*/  RET.REL.NODEC R10 `(_Z12vectorDividePKdS0_Pdi) ;  /* 0xfffffff40af87950 */ /* 0x000fec0003c3ffff */
.L_x_9:
        /* <DEDUP_REMOVED lines=14> */
.L_x_11:


//--------------------- .text._Z14vectorMultiplyPKdS0_Pdi --------------------------
	.section	.text._Z14vectorMultiplyPKdS0_Pdi,"ax",@progbits
	.align	128
        .global         _Z14vectorMultiplyPKdS0_Pdi
        .type           _Z14vectorMultiplyPKdS0_Pdi,@function
        .size           _Z14vectorMultiplyPKdS0_Pdi,(.L_x_15 - _Z14vectorMultiplyPKdS0_Pdi)
        .other          _Z14vectorMultiplyPKdS0_Pdi,@"STO_CUDA_ENTRY STV_DEFAULT"
_Z14vectorMultiplyPKdS0_Pdi:
.text._Z14vectorMultiplyPKdS0_Pdi:
        /* <DEDUP_REMOVED lines=17> */
[----:B----4-:R-:W-:-:S07]  /*0110*/  DMUL R6, R2, R4 ;  /* 0x0000000402067228 */ /* 0x010fce0000000000 */
[----:B------:R-:W-:Y:S01]  /*0120*/  STG.E.64 desc[UR4][R8.64], R6 ;  /* 0x0000000608007986 */ /* 0x000fe2000c101b04 */
[----:B------:R-:W-:Y:S05]  /*0130*/  EXIT ;  /* 0x000000000000794d */ /* 0x000fea0003800000 */
.L_x_10:
        /* <DEDUP_REMOVED lines=12> */
.L_x_15:


//--------------------- .nv.shared.reserved.0     --------------------------
	.section	.nv.shared.reserved.0,"aw",@nobits
	.weak		__nv_reservedSMEM_offset_0_alias
	.size		__nv_reservedSMEM_offset_0_alias, 0, 64
	.other		__nv_reservedSMEM_offset_0_alias,@"STO_CUDA_RESERVED_SHARED STV_DEFAULT"
__nv_reservedSMEM_offset_0_alias:
	.zero		0
	.zero		64


//--------------------- .nv.constant0._Z14vectorSubtractPKdS0_Pdi --------------------------
	.section	.nv.constant0._Z14vectorSubtractPKdS0_Pdi,"a",@progbits
	.sectionflags	@""
	.align	4
.nv.constant0._Z14vectorSubtractPKdS0_Pdi:
	.zero		924


//--------------------- .nv.constant0._Z9vectorAddPKdS0_Pdi --------------------------
	.section	.nv.constant0._Z9vectorAddPKdS0_Pdi,"a",@progbits
	.sectionflags	@""
	.align	4
.nv.constant0._Z9vectorAddPKdS0_Pdi:
	.zero		924


//--------------------- .nv.constant0._Z12vectorDividePKdS0_Pdi --------------------------
	.section	.nv.constant0._Z12vectorDividePKdS0_Pdi,"a",@progbits
	.sectionflags	@""
	.align	4
.nv.constant0._Z12vectorDividePKdS0_Pdi:
	.zero		924


//--------------------- .nv.constant0._Z14vectorMultiplyPKdS0_Pdi --------------------------
	.section	.nv.constant0._Z14vectorMultiplyPKdS0_Pdi,"a",@progbits
	.sectionflags	@""
	.align	4
.nv.constant0._Z14vectorMultiplyPKdS0_Pdi:
	.zero		924


//--------------------- SYMBOLS --------------------------

	.type		.nv.reservedSmem.offset0,@object
	.size		.nv.reservedSmem.offset0,0x4
